//
// Generated by NVIDIA NVVM Compiler
//
// Compiler Build ID: CL-36424714
// Cuda compilation tools, release 13.0, V13.0.88
// Based on NVVM 20.0.0
//

.version 9.0
.target sm_100
.address_size 64

	// .globl	_Z23normalizeDiagonalKernelPfi

.visible .entry _Z23normalizeDiagonalKernelPfi(
	.param .u64 .ptr .align 1 _Z23normalizeDiagonalKernelPfi_param_0,
	.param .u32 _Z23normalizeDiagonalKernelPfi_param_1
)
{
	.reg .b32 	%r<3>;
	.reg .b32 	%f<3>;
	.reg .b64 	%rd<5>;

	ld.param.u64 	%rd1, [_Z23normalizeDiagonalKernelPfi_param_0];
	ld.param.u32 	%r1, [_Z23normalizeDiagonalKernelPfi_param_1];
	cvta.to.global.u64 	%rd2, %rd1;
	mul.lo.s32 	%r2, %r1, 11;
	mul.wide.s32 	%rd3, %r2, 4;
	add.s64 	%rd4, %rd2, %rd3;
	ld.global.f32 	%f1, [%rd4];
	sqrt.rn.f32 	%f2, %f1;
	st.global.f32 	[%rd4], %f2;
	ret;

}
	// .globl	_Z22scaleOffDiagonalKernelPfi
.visible .entry _Z22scaleOffDiagonalKernelPfi(
	.param .u64 .ptr .align 1 _Z22scaleOffDiagonalKernelPfi_param_0,
	.param .u32 _Z22scaleOffDiagonalKernelPfi_param_1
)
{
	.reg .pred 	%p<2>;
	.reg .b32 	%r<10>;
	.reg .b32 	%f<4>;
	.reg .b64 	%rd<7>;

	ld.param.u64 	%rd1, [_Z22scaleOffDiagonalKernelPfi_param_0];
	ld.param.u32 	%r2, [_Z22scaleOffDiagonalKernelPfi_param_1];
	mov.u32 	%r3, %ctaid.x;
	mov.u32 	%r4, %ntid.x;
	mov.u32 	%r5, %tid.x;
	mad.lo.s32 	%r6, %r3, %r4, %r5;
	add.s32 	%r7, %r6, %r2;
	add.s32 	%r1, %r7, 1;
	setp.gt.s32 	%p1, %r1, 9;
	@%p1 bra 	$L__BB1_2;
	cvta.to.global.u64 	%rd2, %rd1;
	mad.lo.s32 	%r8, %r1, 10, %r2;
	mul.wide.s32 	%rd3, %r8, 4;
	add.s64 	%rd4, %rd2, %rd3;
	ld.global.f32 	%f1, [%rd4];
	mul.lo.s32 	%r9, %r2, 11;
	mul.wide.s32 	%rd5, %r9, 4;
	add.s64 	%rd6, %rd2, %rd5;
	ld.global.f32 	%f2, [%rd6];
	div.rn.f32 	%f3, %f1, %f2;
	st.global.f32 	[%rd4], %f3;
$L__BB1_2:
	ret;

}
	// .globl	_Z19rankOneUpdateKernelPfi
.visible .entry _Z19rankOneUpdateKernelPfi(
	.param .u64 .ptr .align 1 _Z19rankOneUpdateKernelPfi_param_0,
	.param .u32 _Z19rankOneUpdateKernelPfi_param_1
)
{
	.reg .pred 	%p<2>;
	.reg .b32 	%r<18>;
	.reg .b32 	%f<6>;
	.reg .b64 	%rd<9>;

	ld.param.u64 	%rd1, [_Z19rankOneUpdateKernelPfi_param_0];
	ld.param.u32 	%r3, [_Z19rankOneUpdateKernelPfi_param_1];
	mov.u32 	%r4, %ctaid.y;
	mov.u32 	%r5, %ntid.y;
	mov.u32 	%r6, %tid.y;
	mad.lo.s32 	%r7, %r4, %r5, %r6;
	add.s32 	%r8, %r3, 1;
	add.s32 	%r1, %r7, %r8;
	mov.u32 	%r9, %ctaid.x;
	mov.u32 	%r10, %ntid.x;
	mov.u32 	%r11, %tid.x;
	mad.lo.s32 	%r12, %r9, %r10, %r11;
	add.s32 	%r2, %r12, %r8;
	max.s32 	%r13, %r1, %r2;
	setp.gt.s32 	%p1, %r13, 9;
	@%p1 bra 	$L__BB2_2;
	cvta.to.global.u64 	%rd2, %rd1;
	mul.lo.s32 	%r14, %r1, 10;
	add.s32 	%r15, %r14, %r3;
	mul.wide.s32 	%rd3, %r15, 4;
	add.s64 	%rd4, %rd2, %rd3;
	ld.global.f32 	%f1, [%rd4];
	mad.lo.s32 	%r16, %r2, 10, %r3;
	mul.wide.s32 	%rd5, %r16, 4;
	add.s64 	%rd6, %rd2, %rd5;
	ld.global.f32 	%f2, [%rd6];
	mul.f32 	%f3, %f1, %f2;
	add.s32 	%r17, %r14, %r2;
	mul.wide.s32 	%rd7, %r17, 4;
	add.s64 	%rd8, %rd2, %rd7;
	ld.global.f32 	%f4, [%rd8];
	sub.f32 	%f5, %f4, %f3;
	st.global.f32 	[%rd8], %f5;
$L__BB2_2:
	ret;

}


// ===== COMPILED SASS (sm_100) =====

	.target	sm_100

	.elftype	@"ET_EXEC"


//--------------------- .note.nv.tkinfo           --------------------------
	.section	.note.nv.tkinfo,"",@"SHT_NOTE"
	.sectionflags	@"SHF_NOTE_NV_TKINFO"
	.tkinfo
        /*0018*/ 	.word	0x00000002
        /*0030*/ 	.string	""
        /*0030*/ 	.string	"ptxas"
        /*0030*/ 	.string	"Cuda compilation tools, release 13.0, V13.0.88"
        /*0030*/ 	.string	"Build cuda_13.0.r13.0/compiler.36424714_0"
        /*0030*/ 	.string	"-arch sm_100 -m 64 "



//--------------------- .note.nv.cuinfo           --------------------------
	.section	.note.nv.cuinfo,"",@"SHT_NOTE"
	.sectionflags	@"SHF_NOTE_NV_CUINFO"
        /*0018*/ 	.short	0x0002
        /*001a*/ 	.short	0x0064
        /*001c*/ 	.short	0x0082
	.zero		2


//--------------------- .nv.info                  --------------------------
	.section	.nv.info,"",@"SHT_CUDA_INFO"
	.align	4


	//----- nvinfo : EIATTR_REGCOUNT
	.align		4
        /*0000*/ 	.byte	0x04, 0x2f
        /*0002*/ 	.short	(.L_1 - .L_0)
	.align		4
.L_0:
        /*0004*/ 	.word	index@(_Z23normalizeDiagonalKernelPfi)
        /*0008*/ 	.word	0x0000000a


	//----- nvinfo : EIATTR_FRAME_SIZE
	.align		4
.L_1:
        /*000c*/ 	.byte	0x04, 0x11
        /*000e*/ 	.short	(.L_3 - .L_2)
	.align		4
.L_2:
        /*0010*/ 	.word	index@($__internal_1_$__cuda_sm20_sqrt_rn_f32_slowpath)
        /*0014*/ 	.word	0x00000000


	//----- nvinfo : EIATTR_FRAME_SIZE
	.align		4
.L_3:
        /*0018*/ 	.byte	0x04, 0x11
        /*001a*/ 	.short	(.L_5 - .L_4)
	.align		4
.L_4:
        /*001c*/ 	.word	index@(_Z23normalizeDiagonalKernelPfi)
        /*0020*/ 	.word	0x00000000


	//----- nvinfo : EIATTR_REGCOUNT
	.align		4
.L_5:
        /*0024*/ 	.byte	0x04, 0x2f
        /*0026*/ 	.short	(.L_7 - .L_6)
	.align		4
.L_6:
        /*0028*/ 	.word	index@(_Z22scaleOffDiagonalKernelPfi)
        /*002c*/ 	.word	0x00000010


	//----- nvinfo : EIATTR_FRAME_SIZE
	.align		4
.L_7:
        /*0030*/ 	.byte	0x04, 0x11
        /*0032*/ 	.short	(.L_9 - .L_8)
	.align		4
.L_8:
        /*0034*/ 	.word	index@($__internal_0_$__cuda_sm3x_div_rn_noftz_f32_slowpath)
        /*0038*/ 	.word	0x00000000


	//----- nvinfo : EIATTR_FRAME_SIZE
	.align		4
.L_9:
        /*003c*/ 	.byte	0x04, 0x11
        /*003e*/ 	.short	(.L_11 - .L_10)
	.align		4
.L_10:
        /*0040*/ 	.word	index@(_Z22scaleOffDiagonalKernelPfi)
        /*0044*/ 	.word	0x00000000


	//----- nvinfo : EIATTR_REGCOUNT
	.align		4
.L_11:
        /*0048*/ 	.byte	0x04, 0x2f
        /*004a*/ 	.short	(.L_13 - .L_12)
	.align		4
.L_12:
        /*004c*/ 	.word	index@(_Z19rankOneUpdateKernelPfi)
        /*0050*/ 	.word	0x0000000e


	//----- nvinfo : EIATTR_FRAME_SIZE
	.align		4
.L_13:
        /*0054*/ 	.byte	0x04, 0x11
        /*0056*/ 	.short	(.L_15 - .L_14)
	.align		4
.L_14:
        /*0058*/ 	.word	index@(_Z19rankOneUpdateKernelPfi)
        /*005c*/ 	.word	0x00000000


	//----- nvinfo : EIATTR_MIN_STACK_SIZE
	.align		4
.L_15:
        /*0060*/ 	.byte	0x04, 0x12
        /*0062*/ 	.short	(.L_17 - .L_16)
	.align		4
.L_16:
        /*0064*/ 	.word	index@(_Z19rankOneUpdateKernelPfi)
        /*0068*/ 	.word	0x00000000


	//----- nvinfo : EIATTR_MIN_STACK_SIZE
	.align		4
.L_17:
        /*006c*/ 	.byte	0x04, 0x12
        /*006e*/ 	.short	(.L_19 - .L_18)
	.align		4
.L_18:
        /*0070*/ 	.word	index@(_Z22scaleOffDiagonalKernelPfi)
        /*0074*/ 	.word	0x00000000


	//----- nvinfo : EIATTR_MIN_STACK_SIZE
	.align		4
.L_19:
        /*0078*/ 	.byte	0x04, 0x12
        /*007a*/ 	.short	(.L_21 - .L_20)
	.align		4
.L_20:
        /*007c*/ 	.word	index@(_Z23normalizeDiagonalKernelPfi)
        /*0080*/ 	.word	0x00000000
.L_21:


//--------------------- .nv.compat                --------------------------
	.section	.nv.compat,"",@"SHT_CUDA_COMPAT_INFO"
	.align	4
        /*0000*/ 	.byte	0x02, 0x09, 0x00, 0x00, 0x02, 0x02, 0x01, 0x00, 0x02, 0x05, 0x05, 0x00, 0x03, 0x07, 0x01, 0x01
        /*0010*/ 	.byte	0x02, 0x03, 0x00, 0x00, 0x02, 0x06, 0x01, 0x00, 0x04, 0x0b, 0x08, 0x00, 0x01, 0x00, 0x00, 0x00
        /*0020*/ 	.byte	0x00, 0x00, 0x00, 0x00


//--------------------- .nv.info._Z19rankOneUpdateKernelPfi --------------------------
	.section	.nv.info._Z19rankOneUpdateKernelPfi,"",@"SHT_CUDA_INFO"
	.sectionflags	@""
	.align	4


	//----- nvinfo : EIATTR_CUDA_API_VERSION
	.align		4
        /*0000*/ 	.byte	0x04, 0x37
        /*0002*/ 	.short	(.L_23 - .L_22)
.L_22:
        /*0004*/ 	.word	0x00000082


	//----- nvinfo : EIATTR_KPARAM_INFO
	.align		4
.L_23:
        /*0008*/ 	.byte	0x04, 0x17
        /*000a*/ 	.short	(.L_25 - .L_24)
.L_24:
        /*000c*/ 	.word	0x00000000
        /*0010*/ 	.short	0x0001
        /*0012*/ 	.short	0x0008
        /*0014*/ 	.byte	0x00, 0xf0, 0x11, 0x00


	//----- nvinfo : EIATTR_KPARAM_INFO
	.align		4
.L_25:
        /*0018*/ 	.byte	0x04, 0x17
        /*001a*/ 	.short	(.L_27 - .L_26)
.L_26:
        /*001c*/ 	.word	0x00000000
        /*0020*/ 	.short	0x0000
        /*0022*/ 	.short	0x0000
        /*0024*/ 	.byte	0x00, 0xf5, 0x21, 0x00


	//----- nvinfo : EIATTR_SPARSE_MMA_MASK
	.align		4
.L_27:
        /*0028*/ 	.byte	0x03, 0x50
        /*002a*/ 	.short	0x0000


	//----- nvinfo : EIATTR_MAXREG_COUNT
	.align		4
        /*002c*/ 	.byte	0x03, 0x1b
        /*002e*/ 	.short	0x00ff


	//----- nvinfo : EIATTR_MERCURY_ISA_VERSION
	.align		4
        /*0030*/ 	.byte	0x03, 0x5f
        /*0032*/ 	.short	0x0101


	//----- nvinfo : EIATTR_VRC_CTA_INIT_COUNT
	.align		4
        /*0034*/ 	.byte	0x02, 0x4a
	.zero		1
	.zero		1


	//----- nvinfo : EIATTR_EXIT_INSTR_OFFSETS
	.align		4
        /*0038*/ 	.byte	0x04, 0x1c
        /*003a*/ 	.short	(.L_29 - .L_28)


	//   ....[0]....
.L_28:
        /*003c*/ 	.word	0x000000f0


	//   ....[1]....
        /*0040*/ 	.word	0x000001d0


	//----- nvinfo : EIATTR_CBANK_PARAM_SIZE
	.align		4
.L_29:
        /*0044*/ 	.byte	0x03, 0x19
        /*0046*/ 	.short	0x000c


	//----- nvinfo : EIATTR_PARAM_CBANK
	.align		4
        /*0048*/ 	.byte	0x04, 0x0a
        /*004a*/ 	.short	(.L_31 - .L_30)
	.align		4
.L_30:
        /*004c*/ 	.word	index@(.nv.constant0._Z19rankOneUpdateKernelPfi)
        /*0050*/ 	.short	0x0380
        /*0052*/ 	.short	0x000c


	//----- nvinfo : EIATTR_SW_WAR
	.align		4
.L_31:
        /*0054*/ 	.byte	0x04, 0x36
        /*0056*/ 	.short	(.L_33 - .L_32)
.L_32:
        /*0058*/ 	.word	0x00000008
.L_33:


//--------------------- .nv.info._Z22scaleOffDiagonalKernelPfi --------------------------
	.section	.nv.info._Z22scaleOffDiagonalKernelPfi,"",@"SHT_CUDA_INFO"
	.sectionflags	@""
	.align	4


	//----- nvinfo : EIATTR_CUDA_API_VERSION
	.align		4
        /*0000*/ 	.byte	0x04, 0x37
        /*0002*/ 	.short	(.L_35 - .L_34)
.L_34:
        /*0004*/ 	.word	0x00000082


	//----- nvinfo : EIATTR_KPARAM_INFO
	.align		4
.L_35:
        /*0008*/ 	.byte	0x04, 0x17
        /*000a*/ 	.short	(.L_37 - .L_36)
.L_36:
        /*000c*/ 	.word	0x00000000
        /*0010*/ 	.short	0x0001
        /*0012*/ 	.short	0x0008
        /*0014*/ 	.byte	0x00, 0xf0, 0x11, 0x00


	//----- nvinfo : EIATTR_KPARAM_INFO
	.align		4
.L_37:
        /*0018*/ 	.byte	0x04, 0x17
        /*001a*/ 	.short	(.L_39 - .L_38)
.L_38:
        /*001c*/ 	.word	0x00000000
        /*0020*/ 	.short	0x0000
        /*0022*/ 	.short	0x0000
        /*0024*/ 	.byte	0x00, 0xf5, 0x21, 0x00


	//----- nvinfo : EIATTR_SPARSE_MMA_MASK
	.align		4
.L_39:
        /*0028*/ 	.byte	0x03, 0x50
        /*002a*/ 	.short	0x0000


	//----- nvinfo : EIATTR_MAXREG_COUNT
	.align		4
        /*002c*/ 	.byte	0x03, 0x1b
        /*002e*/ 	.short	0x00ff


	//----- nvinfo : EIATTR_MERCURY_ISA_VERSION
	.align		4
        /*0030*/ 	.byte	0x03, 0x5f
        /*0032*/ 	.short	0x0101


	//----- nvinfo : EIATTR_VRC_CTA_INIT_COUNT
	.align		4
        /*0034*/ 	.byte	0x02, 0x4a
	.zero		1
	.zero		1


	//----- nvinfo : EIATTR_EXIT_INSTR_OFFSETS
	.align		4
        /*0038*/ 	.byte	0x04, 0x1c
        /*003a*/ 	.short	(.L_41 - .L_40)


	//   ....[0]....
.L_40:
        /*003c*/ 	.word	0x00000080


	//   ....[1]....
        /*0040*/ 	.word	0x000001f0


	//----- nvinfo : EIATTR_CRS_STACK_SIZE
	.align		4
.L_41:
        /*0044*/ 	.byte	0x04, 0x1e
        /*0046*/ 	.short	(.L_43 - .L_42)
.L_42:
        /*0048*/ 	.word	0x00000000


	//----- nvinfo : EIATTR_CBANK_PARAM_SIZE
	.align		4
.L_43:
        /*004c*/ 	.byte	0x03, 0x19
        /*004e*/ 	.short	0x000c


	//----- nvinfo : EIATTR_PARAM_CBANK
	.align		4
        /*0050*/ 	.byte	0x04, 0x0a
        /*0052*/ 	.short	(.L_45 - .L_44)
	.align		4
.L_44:
        /*0054*/ 	.word	index@(.nv.constant0._Z22scaleOffDiagonalKernelPfi)
        /*0058*/ 	.short	0x0380
        /*005a*/ 	.short	0x000c


	//----- nvinfo : EIATTR_SW_WAR
	.align		4
.L_45:
        /*005c*/ 	.byte	0x04, 0x36
        /*005e*/ 	.short	(.L_47 - .L_46)
.L_46:
        /*0060*/ 	.word	0x00000008
.L_47:


//--------------------- .nv.info._Z23normalizeDiagonalKernelPfi --------------------------
	.section	.nv.info._Z23normalizeDiagonalKernelPfi,"",@"SHT_CUDA_INFO"
	.sectionflags	@""
	.align	4


	//----- nvinfo : EIATTR_CUDA_API_VERSION
	.align		4
        /*0000*/ 	.byte	0x04, 0x37
        /*0002*/ 	.short	(.L_49 - .L_48)
.L_48:
        /*0004*/ 	.word	0x00000082


	//----- nvinfo : EIATTR_KPARAM_INFO
	.align		4
.L_49:
        /*0008*/ 	.byte	0x04, 0x17
        /*000a*/ 	.short	(.L_51 - .L_50)
.L_50:
        /*000c*/ 	.word	0x00000000
        /*0010*/ 	.short	0x0001
        /*0012*/ 	.short	0x0008
        /*0014*/ 	.byte	0x00, 0xf0, 0x11, 0x00


	//----- nvinfo : EIATTR_KPARAM_INFO
	.align		4
.L_51:
        /*0018*/ 	.byte	0x04, 0x17
        /*001a*/ 	.short	(.L_53 - .L_52)
.L_52:
        /*001c*/ 	.word	0x00000000
        /*0020*/ 	.short	0x0000
        /*0022*/ 	.short	0x0000
        /*0024*/ 	.byte	0x00, 0xf5, 0x21, 0x00


	//----- nvinfo : EIATTR_SPARSE_MMA_MASK
	.align		4
.L_53:
        /*0028*/ 	.byte	0x03, 0x50
        /*002a*/ 	.short	0x0000


	//----- nvinfo : EIATTR_MAXREG_COUNT
	.align		4
        /*002c*/ 	.byte	0x03, 0x1b
        /*002e*/ 	.short	0x00ff


	//----- nvinfo : EIATTR_MERCURY_ISA_VERSION
	.align		4
        /*0030*/ 	.byte	0x03, 0x5f
        /*0032*/ 	.short	0x0101


	//----- nvinfo : EIATTR_VRC_CTA_INIT_COUNT
	.align		4
        /*0034*/ 	.byte	0x02, 0x4a
	.zero		1
	.zero		1


	//----- nvinfo : EIATTR_EXIT_INSTR_OFFSETS
	.align		4
        /*0038*/ 	.byte	0x04, 0x1c
        /*003a*/ 	.short	(.L_55 - .L_54)


	//   ....[0]....
.L_54:
        /*003c*/ 	.word	0x00000140


	//----- nvinfo : EIATTR_CRS_STACK_SIZE
	.align		4
.L_55:
        /*0040*/ 	.byte	0x04, 0x1e
        /*0042*/ 	.short	(.L_57 - .L_56)
.L_56:
        /*0044*/ 	.word	0x00000000


	//----- nvinfo : EIATTR_CBANK_PARAM_SIZE
	.align		4
.L_57:
        /*0048*/ 	.byte	0x03, 0x19
        /*004a*/ 	.short	0x000c


	//----- nvinfo : EIATTR_PARAM_CBANK
	.align		4
        /*004c*/ 	.byte	0x04, 0x0a
        /*004e*/ 	.short	(.L_59 - .L_58)
	.align		4
.L_58:
        /*0050*/ 	.word	index@(.nv.constant0._Z23normalizeDiagonalKernelPfi)
        /*0054*/ 	.short	0x0380
        /*0056*/ 	.short	0x000c


	//----- nvinfo : EIATTR_SW_WAR
	.align		4
.L_59:
        /*0058*/ 	.byte	0x04, 0x36
        /*005a*/ 	.short	(.L_61 - .L_60)
.L_60:
        /*005c*/ 	.word	0x00000008
.L_61:


//--------------------- .nv.callgraph             --------------------------
	.section	.nv.callgraph,"",@"SHT_CUDA_CALLGRAPH"
	.align	4
	.sectionentsize	8
	.align		4
        /*0000*/ 	.word	0x00000000
	.align		4
        /*0004*/ 	.word	0xffffffff
	.align		4
        /*0008*/ 	.word	0x00000000
	.align		4
        /*000c*/ 	.word	0xfffffffe
	.align		4
        /*0010*/ 	.word	0x00000000
	.align		4
        /*0014*/ 	.word	0xfffffffd
	.align		4
        /*0018*/ 	.word	0x00000000
	.align		4
        /*001c*/ 	.word	0xfffffffc


//--------------------- .text._Z19rankOneUpdateKernelPfi --------------------------
	.section	.text._Z19rankOneUpdateKernelPfi,"ax",@progbits
	.align	128
        .global         _Z19rankOneUpdateKernelPfi
        .type           _Z19rankOneUpdateKernelPfi,@function
        .size           _Z19rankOneUpdateKernelPfi,(.L_x_21 - _Z19rankOneUpdateKernelPfi)
        .other          _Z19rankOneUpdateKernelPfi,@"STO_CUDA_ENTRY STV_DEFAULT"
_Z19rankOneUpdateKernelPfi:
.text._Z19rankOneUpdateKernelPfi:
[----:B------:R-:W-:Y:S01]  /*0000*/  LDC R1, c[0x0][0x37c] ;  /* 0x0000df00ff017b82 */ /* 0x000fe20000000800 */
[----:B------:R-:W0:Y:S07]  /*0010*/  S2R R3, SR_TID.Y ;  /* 0x0000000000037919 */ /* 0x000e2e0000002200 */
[----:B------:R-:W0:Y:S01]  /*0020*/  S2UR UR4, SR_CTAID.Y ;  /* 0x00000000000479c3 */ /* 0x000e220000002600 */
[----:B------:R-:W1:Y:S07]  /*0030*/  S2R R5, SR_TID.X ;  /* 0x0000000000057919 */ /* 0x000e6e0000002100 */
[----:B------:R-:W0:Y:S08]  /*0040*/  LDC R0, c[0x0][0x364] ;  /* 0x0000d900ff007b82 */ /* 0x000e300000000800 */
[----:B------:R-:W1:Y:S08]  /*0050*/  S2UR UR5, SR_CTAID.X ;  /* 0x00000000000579c3 */ /* 0x000e700000002500 */
[----:B------:R-:W2:Y:S08]  /*0060*/  LDC R9, c[0x0][0x388] ;  /* 0x0000e200ff097b82 */ /* 0x000eb00000000800 */
[----:B------:R-:W1:Y:S01]  /*0070*/  LDC R2, c[0x0][0x360] ;  /* 0x0000d800ff027b82 */ /* 0x000e620000000800 */
[----:B0-----:R-:W-:Y:S01]  /*0080*/  IMAD R0, R0, UR4, R3 ;  /* 0x0000000400007c24 */ /* 0x001fe2000f8e0203 */
[----:B--2---:R-:W-:-:S04]  /*0090*/  IADD3 R3, PT, PT, R9, 0x1, RZ ;  /* 0x0000000109037810 */ /* 0x004fc80007ffe0ff */
[----:B------:R-:W-:Y:S01]  /*00a0*/  IADD3 R0, PT, PT, R0, R3, RZ ;  /* 0x0000000300007210 */ /* 0x000fe20007ffe0ff */
[----:B-1----:R-:W-:-:S05]  /*00b0*/  IMAD R2, R2, UR5, R5 ;  /* 0x0000000502027c24 */ /* 0x002fca000f8e0205 */
[----:B------:R-:W-:-:S04]  /*00c0*/  IADD3 R3, PT, PT, R3, R2, RZ ;  /* 0x0000000203037210 */ /* 0x000fc80007ffe0ff */
[----:B------:R-:W-:-:S04]  /*00d0*/  VIMNMX R2, PT, PT, R0, R3, !PT ;  /* 0x0000000300027248 */ /* 0x000fc80007fe0100 */
[----:B------:R-:W-:-:S13]  /*00e0*/  ISETP.GT.AND P0, PT, R2, 0x9, PT ;  /* 0x000000090200780c */ /* 0x000fda0003f04270 */
[----:B------:R-:W-:Y:S05]  /*00f0*/  @P0 EXIT ;  /* 0x000000000000094d */ /* 0x000fea0003800000 */
[----:B------:R-:W0:Y:S01]  /*0100*/  LDC.64 R6, c[0x0][0x380] ;  /* 0x0000e000ff067b82 */ /* 0x000e220000000a00 */
[----:B------:R-:W1:Y:S01]  /*0110*/  LDCU.64 UR4, c[0x0][0x358] ;  /* 0x00006b00ff0477ac */ /* 0x000e620008000a00 */
[C-C-:B------:R-:W-:Y:S02]  /*0120*/  IMAD R5, R0.reuse, 0xa, R9.reuse ;  /* 0x0000000a00057824 */ /* 0x140fe400078e0209 */
[----:B------:R-:W-:Y:S02]  /*0130*/  IMAD R9, R3, 0xa, R9 ;  /* 0x0000000a03097824 */ /* 0x000fe400078e0209 */
[----:B------:R-:W-:Y:S02]  /*0140*/  IMAD R11, R0, 0xa, R3 ;  /* 0x0000000a000b7824 */ /* 0x000fe400078e0203 */
[----:B0-----:R-:W-:-:S04]  /*0150*/  IMAD.WIDE R2, R5, 0x4, R6 ;  /* 0x0000000405027825 */ /* 0x001fc800078e0206 */
[--C-:B------:R-:W-:Y:S02]  /*0160*/  IMAD.WIDE R4, R9, 0x4, R6.reuse ;  /* 0x0000000409047825 */ /* 0x100fe400078e0206 */
[----:B-1----:R-:W2:Y:S02]  /*0170*/  LDG.E R2, desc[UR4][R2.64] ;  /* 0x0000000402027981 */ /* 0x002ea4000c1e1900 */
[----:B------:R-:W-:Y:S02]  /*0180*/  IMAD.WIDE R6, R11, 0x4, R6 ;  /* 0x000000040b067825 */ /* 0x000fe400078e0206 */
[----:B------:R-:W2:Y:S04]  /*0190*/  LDG.E R5, desc[UR4][R4.64] ;  /* 0x0000000404057981 */ /* 0x000ea8000c1e1900 */
[----:B------:R-:W2:Y:S02]  /*01a0*/  LDG.E R9, desc[UR4][R6.64] ;  /* 0x0000000406097981 */ /* 0x000ea4000c1e1900 */
[----:B--2---:R-:W-:-:S05]  /*01b0*/  FFMA R9, -R2, R5, R9 ;  /* 0x0000000502097223 */ /* 0x004fca0000000109 */
[----:B------:R-:W-:Y:S01]  /*01c0*/  STG.E desc[UR4][R6.64], R9 ;  /* 0x0000000906007986 */ /* 0x000fe2000c101904 */
[----:B------:R-:W-:Y:S05]  /*01d0*/  EXIT ;  /* 0x000000000000794d */ /* 0x000fea0003800000 */
.L_x_0:
[----:B------:R-:W-:-:S00]  /*01e0*/  BRA `(.L_x_0) ;  /* 0xfffffffc00fc7947 */ /* 0x000fc0000383ffff */
[----:B------:R-:W-:-:S00]  /*01f0*/  NOP ;  /* 0x0000000000007918 */ /* 0x000fc00000000000 */
        /* <DEDUP_REMOVED lines=8> */
.L_x_21:


//--------------------- .text._Z22scaleOffDiagonalKernelPfi --------------------------
	.section	.text._Z22scaleOffDiagonalKernelPfi,"ax",@progbits
	.align	128
        .global         _Z22scaleOffDiagonalKernelPfi
        .type           _Z22scaleOffDiagonalKernelPfi,@function
        .size           _Z22scaleOffDiagonalKernelPfi,(.L_x_19 - _Z22scaleOffDiagonalKernelPfi)
        .other          _Z22scaleOffDiagonalKernelPfi,@"STO_CUDA_ENTRY STV_DEFAULT"
_Z22scaleOffDiagonalKernelPfi:
.text._Z22scaleOffDiagonalKernelPfi:
[----:B------:R-:W-:Y:S01]  /*0000*/  LDC R1, c[0x0][0x37c] ;  /* 0x0000df00ff017b82 */ /* 0x000fe20000000800 */
[----:B------:R-:W0:Y:S07]  /*0010*/  S2R R3, SR_TID.X ;  /* 0x0000000000037919 */ /* 0x000e2e0000002100 */
[----:B------:R-:W0:Y:S08]  /*0020*/  S2UR UR4, SR_CTAID.X ;  /* 0x00000000000479c3 */ /* 0x000e300000002500 */
[----:B------:R-:W0:Y:S08]  /*0030*/  LDC R0, c[0x0][0x360] ;  /* 0x0000d800ff007b82 */ /* 0x000e300000000800 */
[----:B------:R-:W1:Y:S01]  /*0040*/  LDC R7, c[0x0][0x388] ;  /* 0x0000e200ff077b82 */ /* 0x000e620000000800 */
[----:B0-----:R-:W-:-:S04]  /*0050*/  IMAD R0, R0, UR4, R3 ;  /* 0x0000000400007c24 */ /* 0x001fc8000f8e0203 */
[----:B-1----:R-:W-:-:S05]  /*0060*/  IMAD.X R0, R0, 0x1, R7, PT ;  /* 0x0000000100007824 */ /* 0x002fca00038e0607 */
[----:B------:R-:W-:-:S13]  /*0070*/  ISETP.GT.AND P0, PT, R0, 0x9, PT ;  /* 0x000000090000780c */ /* 0x000fda0003f04270 */
[----:B------:R-:W-:Y:S05]  /*0080*/  @P0 EXIT ;  /* 0x000000000000094d */ /* 0x000fea0003800000 */
[----:B------:R-:W0:Y:S01]  /*0090*/  LDC.64 R4, c[0x0][0x380] ;  /* 0x0000e000ff047b82 */ /* 0x000e220000000a00 */
[----:B------:R-:W1:Y:S01]  /*00a0*/  LDCU.64 UR4, c[0x0][0x358] ;  /* 0x00006b00ff0477ac */ /* 0x000e620008000a00 */
[----:B------:R-:W-:Y:S02]  /*00b0*/  IMAD R3, R7, 0xb, RZ ;  /* 0x0000000b07037824 */ /* 0x000fe400078e02ff */
[----:B------:R-:W-:Y:S02]  /*00c0*/  IMAD R7, R0, 0xa, R7 ;  /* 0x0000000a00077824 */ /* 0x000fe400078e0207 */
[----:B0-----:R-:W-:-:S06]  /*00d0*/  IMAD.WIDE R2, R3, 0x4, R4 ;  /* 0x0000000403027825 */ /* 0x001fcc00078e0204 */
[----:B-1----:R-:W2:Y:S01]  /*00e0*/  LDG.E R3, desc[UR4][R2.64] ;  /* 0x0000000402037981 */ /* 0x002ea2000c1e1900 */
[----:B------:R-:W-:-:S05]  /*00f0*/  IMAD.WIDE R4, R7, 0x4, R4 ;  /* 0x0000000407047825 */ /* 0x000fca00078e0204 */
[----:B------:R-:W3:Y:S01]  /*0100*/  LDG.E R0, desc[UR4][R4.64] ;  /* 0x0000000404007981 */ /* 0x000ee2000c1e1900 */
[----:B------:R-:W-:Y:S01]  /*0110*/  BSSY.RECONVERGENT B0, `(.L_x_1) ;  /* 0x000000c000007945 */ /* 0x000fe20003800200 */
[----:B--2---:R-:W0:Y:S08]  /*0120*/  MUFU.RCP R6, R3 ;  /* 0x0000000300067308 */ /* 0x004e300000001000 */
[----:B---3--:R-:W1:Y:S01]  /*0130*/  FCHK P0, R0, R3 ;  /* 0x0000000300007302 */ /* 0x008e620000000000 */
[----:B0-----:R-:W-:-:S04]  /*0140*/  FFMA R7, -R3, R6, 1 ;  /* 0x3f80000003077423 */ /* 0x001fc80000000106 */
[----:B------:R-:W-:-:S04]  /*0150*/  FFMA R7, R6, R7, R6 ;  /* 0x0000000706077223 */ /* 0x000fc80000000006 */
[----:B------:R-:W-:-:S04]  /*0160*/  FFMA R6, R0, R7, RZ ;  /* 0x0000000700067223 */ /* 0x000fc800000000ff */
[----:B------:R-:W-:-:S04]  /*0170*/  FFMA R8, -R3, R6, R0 ;  /* 0x0000000603087223 */ /* 0x000fc80000000100 */
[----:B------:R-:W-:Y:S01]  /*0180*/  FFMA R7, R7, R8, R6 ;  /* 0x0000000807077223 */ /* 0x000fe20000000006 */
[----:B-1----:R-:W-:Y:S06]  /*0190*/  @!P0 BRA `(.L_x_2) ;  /* 0x00000000000c8947 */ /* 0x002fec0003800000 */
[----:B------:R-:W-:-:S07]  /*01a0*/  MOV R2, 0x1c0 ;  /* 0x000001c000027802 */ /* 0x000fce0000000f00 */
[----:B------:R-:W-:Y:S05]  /*01b0*/  CALL.REL.NOINC `($__internal_0_$__cuda_sm3x_div_rn_noftz_f32_slowpath) ;  /* 0x0000000000107944 */ /* 0x000fea0003c00000 */
[----:B------:R-:W-:-:S07]  /*01c0*/  IMAD.MOV.U32 R7, RZ, RZ, R0 ;  /* 0x000000ffff077224 */ /* 0x000fce00078e0000 */
.L_x_2:
[----:B------:R-:W-:Y:S05]  /*01d0*/  BSYNC.RECONVERGENT B0 ;  /* 0x0000000000007941 */ /* 0x000fea0003800200 */
.L_x_1:
[----:B------:R-:W-:Y:S01]  /*01e0*/  STG.E desc[UR4][R4.64], R7 ;  /* 0x0000000704007986 */ /* 0x000fe2000c101904 */
[----:B------:R-:W-:Y:S05]  /*01f0*/  EXIT ;  /* 0x000000000000794d */ /* 0x000fea0003800000 */
        .weak           $__internal_0_$__cuda_sm3x_div_rn_noftz_f32_slowpath
        .type           $__internal_0_$__cuda_sm3x_div_rn_noftz_f32_slowpath,@function
        .size           $__internal_0_$__cuda_sm3x_div_rn_noftz_f32_slowpath,(.L_x_19 - $__internal_0_$__cuda_sm3x_div_rn_noftz_f32_slowpath)
$__internal_0_$__cuda_sm3x_div_rn_noftz_f32_slowpath:
[--C-:B------:R-:W-:Y:S01]  /*0200*/  SHF.R.U32.HI R7, RZ, 0x17, R3.reuse ;  /* 0x00000017ff077819 */ /* 0x100fe20000011603 */
[----:B------:R-:W-:Y:S01]  /*0210*/  BSSY.RECONVERGENT B1, `(.L_x_3) ;  /* 0x0000064000017945 */ /* 0x000fe20003800200 */
[--C-:B------:R-:W-:Y:S01]  /*0220*/  SHF.R.U32.HI R6, RZ, 0x17, R0.reuse ;  /* 0x00000017ff067819 */ /* 0x100fe20000011600 */
[----:B------:R-:W-:Y:S01]  /*0230*/  IMAD.MOV.U32 R8, RZ, RZ, R0 ;  /* 0x000000ffff087224 */ /* 0x000fe200078e0000 */
[----:B------:R-:W-:Y:S01]  /*0240*/  LOP3.LUT R7, R7, 0xff, RZ, 0xc0, !PT ;  /* 0x000000ff07077812 */ /* 0x000fe200078ec0ff */
[----:B------:R-:W-:Y:S01]  /*0250*/  IMAD.MOV.U32 R9, RZ, RZ, R3 ;  /* 0x000000ffff097224 */ /* 0x000fe200078e0003 */
[----:B------:R-:W-:-:S03]  /*0260*/  LOP3.LUT R6, R6, 0xff, RZ, 0xc0, !PT ;  /* 0x000000ff06067812 */ /* 0x000fc600078ec0ff */
[----:B------:R-:W-:Y:S02]  /*0270*/  VIADD R12, R7, 0xffffffff ;  /* 0xffffffff070c7836 */ /* 0x000fe40000000000 */
[----:B------:R-:W-:-:S03]  /*0280*/  VIADD R11, R6, 0xffffffff ;  /* 0xffffffff060b7836 */ /* 0x000fc60000000000 */
[----:B------:R-:W-:-:S04]  /*0290*/  ISETP.GT.U32.AND P0, PT, R12, 0xfd, PT ;  /* 0x000000fd0c00780c */ /* 0x000fc80003f04070 */
[----:B------:R-:W-:-:S13]  /*02a0*/  ISETP.GT.U32.OR P0, PT, R11, 0xfd, P0 ;  /* 0x000000fd0b00780c */ /* 0x000fda0000704470 */
[----:B------:R-:W-:Y:S01]  /*02b0*/  @!P0 IMAD.MOV.U32 R10, RZ, RZ, RZ ;  /* 0x000000ffff0a8224 */ /* 0x000fe200078e00ff */
[----:B------:R-:W-:Y:S06]  /*02c0*/  @!P0 BRA `(.L_x_4) ;  /* 0x00000000005c8947 */ /* 0x000fec0003800000 */
[----:B------:R-:W-:Y:S02]  /*02d0*/  FSETP.GTU.FTZ.AND P0, PT, |R0|, +INF , PT ;  /* 0x7f8000000000780b */ /* 0x000fe40003f1c200 */
[----:B------:R-:W-:-:S04]  /*02e0*/  FSETP.GTU.FTZ.AND P1, PT, |R3|, +INF , PT ;  /* 0x7f8000000300780b */ /* 0x000fc80003f3c200 */
[----:B------:R-:W-:-:S13]  /*02f0*/  PLOP3.LUT P0, PT, P0, P1, PT, 0xf8, 0x8f ;  /* 0x00000000008f781c */ /* 0x000fda0000703f70 */
[----:B------:R-:W-:Y:S05]  /*0300*/  @P0 BRA `(.L_x_5) ;  /* 0x00000004004c0947 */ /* 0x000fea0003800000 */
[----:B------:R-:W-:-:S13]  /*0310*/  LOP3.LUT P0, RZ, R9, 0x7fffffff, R8, 0xc8, !PT ;  /* 0x7fffffff09ff7812 */ /* 0x000fda000780c808 */
[----:B------:R-:W-:Y:S05]  /*0320*/  @!P0 BRA `(.L_x_6) ;  /* 0x00000004003c8947 */ /* 0x000fea0003800000 */
[C---:B------:R-:W-:Y:S02]  /*0330*/  FSETP.NEU.FTZ.AND P2, PT, |R0|.reuse, +INF , PT ;  /* 0x7f8000000000780b */ /* 0x040fe40003f5d200 */
[----:B------:R-:W-:Y:S02]  /*0340*/  FSETP.NEU.FTZ.AND P1, PT, |R3|, +INF , PT ;  /* 0x7f8000000300780b */ /* 0x000fe40003f3d200 */
[----:B------:R-:W-:-:S11]  /*0350*/  FSETP.NEU.FTZ.AND P0, PT, |R0|, +INF , PT ;  /* 0x7f8000000000780b */ /* 0x000fd60003f1d200 */
[----:B------:R-:W-:Y:S05]  /*0360*/  @!P1 BRA !P2, `(.L_x_6) ;  /* 0x00000004002c9947 */ /* 0x000fea0005000000 */
[----:B------:R-:W-:-:S04]  /*0370*/  LOP3.LUT P2, RZ, R8, 0x7fffffff, RZ, 0xc0, !PT ;  /* 0x7fffffff08ff7812 */ /* 0x000fc8000784c0ff */
[----:B------:R-:W-:-:S13]  /*0380*/  PLOP3.LUT P1, PT, P1, P2, PT, 0x2f, 0xf2 ;  /* 0x0000000000f2781c */ /* 0x000fda0000f24577 */
[----:B------:R-:W-:Y:S05]  /*0390*/  @P1 BRA `(.L_x_7) ;  /* 0x0000000400181947 */ /* 0x000fea0003800000 */
[----:B------:R-:W-:-:S04]  /*03a0*/  LOP3.LUT P1, RZ, R9, 0x7fffffff, RZ, 0xc0, !PT ;  /* 0x7fffffff09ff7812 */ /* 0x000fc8000782c0ff */
[----:B------:R-:W-:-:S13]  /*03b0*/  PLOP3.LUT P0, PT, P0, P1, PT, 0x2f, 0xf2 ;  /* 0x0000000000f2781c */ /* 0x000fda0000702577 */
[----:B------:R-:W-:Y:S05]  /*03c0*/  @P0 BRA `(.L_x_8) ;  /* 0x0000000400000947 */ /* 0x000fea0003800000 */
[----:B------:R-:W-:Y:S02]  /*03d0*/  ISETP.GE.AND P0, PT, R11, RZ, PT ;  /* 0x000000ff0b00720c */ /* 0x000fe40003f06270 */
[----:B------:R-:W-:-:S11]  /*03e0*/  ISETP.GE.AND P1, PT, R12, RZ, PT ;  /* 0x000000ff0c00720c */ /* 0x000fd60003f26270 */
[----:B------:R-:W-:Y:S02]  /*03f0*/  @P0 IMAD.MOV.U32 R10, RZ, RZ, RZ ;  /* 0x000000ffff0a0224 */ /* 0x000fe400078e00ff */
[----:B------:R-:W-:Y:S01]  /*0400*/  @!P0 FFMA R8, R0, 1.84467440737095516160e+19, RZ ;  /* 0x5f80000000088823 */ /* 0x000fe200000000ff */
[----:B------:R-:W-:Y:S02]  /*0410*/  @!P0 IMAD.MOV.U32 R10, RZ, RZ, -0x40 ;  /* 0xffffffc0ff0a8424 */ /* 0x000fe400078e00ff */
[----:B------:R-:W-:Y:S02]  /*0420*/  @!P1 FFMA R9, R3, 1.84467440737095516160e+19, RZ ;  /* 0x5f80000003099823 */ /* 0x000fe400000000ff */
[----:B------:R-:W-:-:S07]  /*0430*/  @!P1 VIADD R10, R10, 0x40 ;  /* 0x000000400a0a9836 */ /* 0x000fce0000000000 */
.L_x_4:
[----:B------:R-:W-:Y:S01]  /*0440*/  LEA R0, R7, 0xc0800000, 0x17 ;  /* 0xc080000007007811 */ /* 0x000fe200078eb8ff */
[----:B------:R-:W-:Y:S01]  /*0450*/  VIADD R6, R6, 0xffffff81 ;  /* 0xffffff8106067836 */ /* 0x000fe20000000000 */
[----:B------:R-:W-:Y:S03]  /*0460*/  BSSY.RECONVERGENT B2, `(.L_x_9) ;  /* 0x0000035000027945 */ /* 0x000fe60003800200 */
[----:B------:R-:W-:Y:S01]  /*0470*/  IMAD.IADD R9, R9, 0x1, -R0 ;  /* 0x0000000109097824 */ /* 0x000fe200078e0a00 */
[C---:B------:R-:W-:Y:S01]  /*0480*/  IADD3 R7, PT, PT, R6.reuse, 0x7f, -R7 ;  /* 0x0000007f06077810 */ /* 0x040fe20007ffe807 */
[----:B------:R-:W-:Y:S02]  /*0490*/  IMAD R0, R6, -0x800000, R8 ;  /* 0xff80000006007824 */ /* 0x000fe400078e0208 */
[----:B------:R-:W0:Y:S01]  /*04a0*/  MUFU.RCP R3, R9 ;  /* 0x0000000900037308 */ /* 0x000e220000001000 */
[----:B------:R-:W-:Y:S01]  /*04b0*/  FADD.FTZ R11, -R9, -RZ ;  /* 0x800000ff090b7221 */ /* 0x000fe20000010100 */
[----:B------:R-:W-:-:S03]  /*04c0*/  IMAD.IADD R7, R7, 0x1, R10 ;  /* 0x0000000107077824 */ /* 0x000fc600078e020a */
[----:B0-----:R-:W-:-:S04]  /*04d0*/  FFMA R12, R3, R11, 1 ;  /* 0x3f800000030c7423 */ /* 0x001fc8000000000b */
[----:B------:R-:W-:-:S04]  /*04e0*/  FFMA R12, R3, R12, R3 ;  /* 0x0000000c030c7223 */ /* 0x000fc80000000003 */
[----:B------:R-:W-:-:S04]  /*04f0*/  FFMA R3, R0, R12, RZ ;  /* 0x0000000c00037223 */ /* 0x000fc800000000ff */
[----:B------:R-:W-:-:S04]  /*0500*/  FFMA R8, R11, R3, R0 ;  /* 0x000000030b087223 */ /* 0x000fc80000000000 */
[----:B------:R-:W-:-:S04]  /*0510*/  FFMA R13, R12, R8, R3 ;  /* 0x000000080c0d7223 */ /* 0x000fc80000000003 */
[----:B------:R-:W-:-:S04]  /*0520*/  FFMA R8, R11, R13, R0 ;  /* 0x0000000d0b087223 */ /* 0x000fc80000000000 */
[----:B------:R-:W-:-:S05]  /*0530*/  FFMA R0, R12, R8, R13 ;  /* 0x000000080c007223 */ /* 0x000fca000000000d */
[----:B------:R-:W-:-:S04]  /*0540*/  SHF.R.U32.HI R3, RZ, 0x17, R0 ;  /* 0x00000017ff037819 */ /* 0x000fc80000011600 */
[----:B------:R-:W-:-:S05]  /*0550*/  LOP3.LUT R3, R3, 0xff, RZ, 0xc0, !PT ;  /* 0x000000ff03037812 */ /* 0x000fca00078ec0ff */
[----:B------:R-:W-:-:S04]  /*0560*/  IMAD.IADD R9, R3, 0x1, R7 ;  /* 0x0000000103097824 */ /* 0x000fc800078e0207 */
[----:B------:R-:W-:-:S05]  /*0570*/  VIADD R3, R9, 0xffffffff ;  /* 0xffffffff09037836 */ /* 0x000fca0000000000 */
[----:B------:R-:W-:-:S13]  /*0580*/  ISETP.GE.U32.AND P0, PT, R3, 0xfe, PT ;  /* 0x000000fe0300780c */ /* 0x000fda0003f06070 */
[----:B------:R-:W-:Y:S05]  /*0590*/  @!P0 BRA `(.L_x_10) ;  /* 0x0000000000808947 */ /* 0x000fea0003800000 */
[----:B------:R-:W-:-:S13]  /*05a0*/  ISETP.GT.AND P0, PT, R9, 0xfe, PT ;  /* 0x000000fe0900780c */ /* 0x000fda0003f04270 */
[----:B------:R-:W-:Y:S05]  /*05b0*/  @P0 BRA `(.L_x_11) ;  /* 0x00000000006c0947 */ /* 0x000fea0003800000 */
[----:B------:R-:W-:-:S13]  /*05c0*/  ISETP.GE.AND P0, PT, R9, 0x1, PT ;  /* 0x000000010900780c */ /* 0x000fda0003f06270 */
[----:B------:R-:W-:Y:S05]  /*05d0*/  @P0 BRA `(.L_x_12) ;  /* 0x0000000000740947 */ /* 0x000fea0003800000 */
[----:B------:R-:W-:Y:S02]  /*05e0*/  ISETP.GE.AND P0, PT, R9, -0x18, PT ;  /* 0xffffffe80900780c */ /* 0x000fe40003f06270 */
[----:B------:R-:W-:-:S11]  /*05f0*/  LOP3.LUT R0, R0, 0x80000000, RZ, 0xc0, !PT ;  /* 0x8000000000007812 */ /* 0x000fd600078ec0ff */
[----:B------:R-:W-:Y:S05]  /*0600*/  @!P0 BRA `(.L_x_12) ;  /* 0x0000000000688947 */ /* 0x000fea0003800000 */
[CCC-:B------:R-:W-:Y:S01]  /*0610*/  FFMA.RZ R3, R12.reuse, R8.reuse, R13.reuse ;  /* 0x000000080c037223 */ /* 0x1c0fe2000000c00d */
[CCC-:B------:R-:W-:Y:S01]  /*0620*/  FFMA.RM R6, R12.reuse, R8.reuse, R13.reuse ;  /* 0x000000080c067223 */ /* 0x1c0fe2000000400d */
[C---:B------:R-:W-:Y:S02]  /*0630*/  ISETP.NE.AND P2, PT, R9.reuse, RZ, PT ;  /* 0x000000ff0900720c */ /* 0x040fe40003f45270 */
[----:B------:R-:W-:Y:S02]  /*0640*/  ISETP.NE.AND P1, PT, R9, RZ, PT ;  /* 0x000000ff0900720c */ /* 0x000fe40003f25270 */
[----:B------:R-:W-:Y:S01]  /*0650*/  LOP3.LUT R7, R3, 0x7fffff, RZ, 0xc0, !PT ;  /* 0x007fffff03077812 */ /* 0x000fe200078ec0ff */
[----:B------:R-:W-:Y:S01]  /*0660*/  FFMA.RP R3, R12, R8, R13 ;  /* 0x000000080c037223 */ /* 0x000fe2000000800d */
[----:B------:R-:W-:Y:S02]  /*0670*/  VIADD R8, R9, 0x20 ;  /* 0x0000002009087836 */ /* 0x000fe40000000000 */
[----:B------:R-:W-:Y:S01]  /*0680*/  LOP3.LUT R7, R7, 0x800000, RZ, 0xfc, !PT ;  /* 0x0080000007077812 */ /* 0x000fe200078efcff */
[----:B------:R-:W-:Y:S01]  /*0690*/  IMAD.MOV R9, RZ, RZ, -R9 ;  /* 0x000000ffff097224 */ /* 0x000fe200078e0a09 */
[----:B------:R-:W-:-:S02]  /*06a0*/  FSETP.NEU.FTZ.AND P0, PT, R3, R6, PT ;  /* 0x000000060300720b */ /* 0x000fc40003f1d000 */
[----:B------:R-:W-:Y:S02]  /*06b0*/  SHF.L.U32 R8, R7, R8, RZ ;  /* 0x0000000807087219 */ /* 0x000fe400000006ff */
[----:B------:R-:W-:Y:S02]  /*06c0*/  SEL R6, R9, RZ, P2 ;  /* 0x000000ff09067207 */ /* 0x000fe40001000000 */
[----:B------:R-:W-:Y:S02]  /*06d0*/  ISETP.NE.AND P1, PT, R8, RZ, P1 ;  /* 0x000000ff0800720c */ /* 0x000fe40000f25270 */
[----:B------:R-:W-:Y:S02]  /*06e0*/  SHF.R.U32.HI R6, RZ, R6, R7 ;  /* 0x00000006ff067219 */ /* 0x000fe40000011607 */
[----:B------:R-:W-:Y:S02]  /*06f0*/  PLOP3.LUT P0, PT, P0, P1, PT, 0xf8, 0x8f ;  /* 0x00000000008f781c */ /* 0x000fe40000703f70 */
[----:B------:R-:W-:-:S02]  /*0700*/  SHF.R.U32.HI R8, RZ, 0x1, R6 ;  /* 0x00000001ff087819 */ /* 0x000fc40000011606 */
[----:B------:R-:W-:-:S04]  /*0710*/  SEL R3, RZ, 0x1, !P0 ;  /* 0x00000001ff037807 */ /* 0x000fc80004000000 */
[----:B------:R-:W-:-:S04]  /*0720*/  LOP3.LUT R3, R3, 0x1, R8, 0xf8, !PT ;  /* 0x0000000103037812 */ /* 0x000fc800078ef808 */
[----:B------:R-:W-:-:S05]  /*0730*/  LOP3.LUT R3, R3, R6, RZ, 0xc0, !PT ;  /* 0x0000000603037212 */ /* 0x000fca00078ec0ff */
[----:B------:R-:W-:-:S05]  /*0740*/  IMAD.IADD R3, R8, 0x1, R3 ;  /* 0x0000000108037824 */ /* 0x000fca00078e0203 */
[----:B------:R-:W-:Y:S01]  /*0750*/  LOP3.LUT R0, R3, R0, RZ, 0xfc, !PT ;  /* 0x0000000003007212 */ /* 0x000fe200078efcff */
[----:B------:R-:W-:Y:S06]  /*0760*/  BRA `(.L_x_12) ;  /* 0x0000000000107947 */ /* 0x000fec0003800000 */
.L_x_11:
[----:B------:R-:W-:-:S04]  /*0770*/  LOP3.LUT R0, R0, 0x80000000, RZ, 0xc0, !PT ;  /* 0x8000000000007812 */ /* 0x000fc800078ec0ff */
[----:B------:R-:W-:Y:S01]  /*0780*/  LOP3.LUT R0, R0, 0x7f800000, RZ, 0xfc, !PT ;  /* 0x7f80000000007812 */ /* 0x000fe200078efcff */
[----:B------:R-:W-:Y:S06]  /*0790*/  BRA `(.L_x_12) ;  /* 0x0000000000047947 */ /* 0x000fec0003800000 */
.L_x_10:
[----:B------:R-:W-:-:S07]  /*07a0*/  IMAD R0, R7, 0x800000, R0 ;  /* 0x0080000007007824 */ /* 0x000fce00078e0200 */
.L_x_12:
[----:B------:R-:W-:Y:S05]  /*07b0*/  BSYNC.RECONVERGENT B2 ;  /* 0x0000000000027941 */ /* 0x000fea0003800200 */
.L_x_9:
[----:B------:R-:W-:Y:S05]  /*07c0*/  BRA `(.L_x_13) ;  /* 0x0000000000207947 */ /* 0x000fea0003800000 */
.L_x_8:
[----:B------:R-:W-:-:S04]  /*07d0*/  LOP3.LUT R0, R9, 0x80000000, R8, 0x48, !PT ;  /* 0x8000000009007812 */ /* 0x000fc800078e4808 */
[----:B------:R-:W-:Y:S01]  /*07e0*/  LOP3.LUT R0, R0, 0x7f800000, RZ, 0xfc, !PT ;  /* 0x7f80000000007812 */ /* 0x000fe200078efcff */
[----:B------:R-:W-:Y:S06]  /*07f0*/  BRA `(.L_x_13) ;  /* 0x0000000000147947 */ /* 0x000fec0003800000 */
.L_x_7:
[----:B------:R-:W-:Y:S01]  /*0800*/  LOP3.LUT R0, R9, 0x80000000, R8, 0x48, !PT ;  /* 0x8000000009007812 */ /* 0x000fe200078e4808 */
[----:B------:R-:W-:Y:S06]  /*0810*/  BRA `(.L_x_13) ;  /* 0x00000000000c7947 */ /* 0x000fec0003800000 */
.L_x_6:
[----:B------:R-:W0:Y:S01]  /*0820*/  MUFU.RSQ R0, -QNAN ;  /* 0xffc0000000007908 */ /* 0x000e220000001400 */
[----:B------:R-:W-:Y:S05]  /*0830*/  BRA `(.L_x_13) ;  /* 0x0000000000047947 */ /* 0x000fea0003800000 */
.L_x_5:
[----:B------:R-:W-:-:S07]  /*0840*/  FADD.FTZ R0, R0, R3 ;  /* 0x0000000300007221 */ /* 0x000fce0000010000 */
.L_x_13:
[----:B------:R-:W-:Y:S05]  /*0850*/  BSYNC.RECONVERGENT B1 ;  /* 0x0000000000017941 */ /* 0x000fea0003800200 */
.L_x_3:
[----:B------:R-:W-:-:S04]  /*0860*/  IMAD.MOV.U32 R3, RZ, RZ, 0x0 ;  /* 0x00000000ff037424 */ /* 0x000fc800078e00ff */
[----:B0-----:R-:W-:Y:S05]  /*0870*/  RET.REL.NODEC R2 `(_Z22scaleOffDiagonalKernelPfi) ;  /* 0xfffffff402e07950 */ /* 0x001fea0003c3ffff */
.L_x_14:
        /* <DEDUP_REMOVED lines=16> */
.L_x_19:


//--------------------- .text._Z23normalizeDiagonalKernelPfi --------------------------
	.section	.text._Z23normalizeDiagonalKernelPfi,"ax",@progbits
	.align	128
        .global         _Z23normalizeDiagonalKernelPfi
        .type           _Z23normalizeDiagonalKernelPfi,@function
        .size           _Z23normalizeDiagonalKernelPfi,(.L_x_20 - _Z23normalizeDiagonalKernelPfi)
        .other          _Z23normalizeDiagonalKernelPfi,@"STO_CUDA_ENTRY STV_DEFAULT"
_Z23normalizeDiagonalKernelPfi:
.text._Z23normalizeDiagonalKernelPfi:
[----:B------:R-:W-:Y:S08]  /*0000*/  LDC R1, c[0x0][0x37c] ;  /* 0x0000df00ff017b82 */ /* 0x000ff00000000800 */
[----:B------:R-:W0:Y:S01]  /*0010*/  LDC R5, c[0x0][0x388] ;  /* 0x0000e200ff057b82 */ /* 0x000e220000000800 */
[----:B------:R-:W1:Y:S07]  /*0020*/  LDCU.64 UR4, c[0x0][0x358] ;  /* 0x00006b00ff0477ac */ /* 0x000e6e0008000a00 */
[----:B------:R-:W2:Y:S01]  /*0030*/  LDC.64 R2, c[0x0][0x380] ;  /* 0x0000e000ff027b82 */ /* 0x000ea20000000a00 */
[----:B0-----:R-:W-:-:S04]  /*0040*/  IMAD R5, R5, 0xb, RZ ;  /* 0x0000000b05057824 */ /* 0x001fc800078e02ff */
[----:B--2---:R-:W-:-:S05]  /*0050*/  IMAD.WIDE R2, R5, 0x4, R2 ;  /* 0x0000000405027825 */ /* 0x004fca00078e0202 */
[----:B-1----:R-:W2:Y:S02]  /*0060*/  LDG.E R0, desc[UR4][R2.64] ;  /* 0x0000000402007981 */ /* 0x002ea4000c1e1900 */
[----:B--2---:R-:W-:Y:S01]  /*0070*/  IADD3 R4, PT, PT, R0, -0xd000000, RZ ;  /* 0xf300000000047810 */ /* 0x004fe20007ffe0ff */
[----:B------:R0:W1:Y:S03]  /*0080*/  MUFU.RSQ R5, R0 ;  /* 0x0000000000057308 */ /* 0x0000660000001400 */
[----:B------:R-:W-:-:S13]  /*0090*/  ISETP.GT.U32.AND P0, PT, R4, 0x727fffff, PT ;  /* 0x727fffff0400780c */ /* 0x000fda0003f04070 */
[----:B0-----:R-:W-:Y:S05]  /*00a0*/  @!P0 BRA `(.L_x_15) ;  /* 0x0000000000108947 */ /* 0x001fea0003800000 */
[----:B------:R-:W-:-:S07]  /*00b0*/  MOV R6, 0xd0 ;  /* 0x000000d000067802 */ /* 0x000fce0000000f00 */
[----:B-1----:R-:W-:Y:S05]  /*00c0*/  CALL.REL.NOINC `($__internal_1_$__cuda_sm20_sqrt_rn_f32_slowpath) ;  /* 0x0000000000207944 */ /* 0x002fea0003c00000 */
[----:B------:R-:W-:Y:S01]  /*00d0*/  MOV R5, R0 ;  /* 0x0000000000057202 */ /* 0x000fe20000000f00 */
[----:B------:R-:W-:Y:S06]  /*00e0*/  BRA `(.L_x_16) ;  /* 0x0000000000107947 */ /* 0x000fec0003800000 */
.L_x_15:
[----:B-1----:R-:W-:Y:S01]  /*00f0*/  FMUL.FTZ R7, R0, R5 ;  /* 0x0000000500077220 */ /* 0x002fe20000410000 */
[----:B------:R-:W-:-:S03]  /*0100*/  FMUL.FTZ R5, R5, 0.5 ;  /* 0x3f00000005057820 */ /* 0x000fc60000410000 */
[----:B------:R-:W-:-:S04]  /*0110*/  FFMA R0, -R7, R7, R0 ;  /* 0x0000000707007223 */ /* 0x000fc80000000100 */
[----:B------:R-:W-:-:S07]  /*0120*/  FFMA R5, R0, R5, R7 ;  /* 0x0000000500057223 */ /* 0x000fce0000000007 */
.L_x_16:
[----:B------:R-:W-:Y:S01]  /*0130*/  STG.E desc[UR4][R2.64], R5 ;  /* 0x0000000502007986 */ /* 0x000fe2000c101904 */
[----:B------:R-:W-:Y:S05]  /*0140*/  EXIT ;  /* 0x000000000000794d */ /* 0x000fea0003800000 */
        .weak           $__internal_1_$__cuda_sm20_sqrt_rn_f32_slowpath
        .type           $__internal_1_$__cuda_sm20_sqrt_rn_f32_slowpath,@function
        .size           $__internal_1_$__cuda_sm20_sqrt_rn_f32_slowpath,(.L_x_20 - $__internal_1_$__cuda_sm20_sqrt_rn_f32_slowpath)
$__internal_1_$__cuda_sm20_sqrt_rn_f32_slowpath:
[----:B------:R-:W-:-:S13]  /*0150*/  LOP3.LUT P0, RZ, R0, 0x7fffffff, RZ, 0xc0, !PT ;  /* 0x7fffffff00ff7812 */ /* 0x000fda000780c0ff */
[----:B------:R-:W-:Y:S01]  /*0160*/  @!P0 MOV R4, R0 ;  /* 0x0000000000048202 */ /* 0x000fe20000000f00 */
[----:B------:R-:W-:Y:S06]  /*0170*/  @!P0 BRA `(.L_x_17) ;  /* 0x0000000000448947 */ /* 0x000fec0003800000 */
[----:B------:R-:W-:-:S13]  /*0180*/  FSETP.GEU.FTZ.AND P0, PT, R0, RZ, PT ;  /* 0x000000ff0000720b */ /* 0x000fda0003f1e000 */
[----:B------:R-:W-:Y:S01]  /*0190*/  @!P0 MOV R4, 0x7fffffff ;  /* 0x7fffffff00048802 */ /* 0x000fe20000000f00 */
[----:B------:R-:W-:Y:S06]  /*01a0*/  @!P0 BRA `(.L_x_17) ;  /* 0x0000000000388947 */ /* 0x000fec0003800000 */
[----:B------:R-:W-:-:S13]  /*01b0*/  FSETP.GTU.FTZ.AND P0, PT, |R0|, +INF , PT ;  /* 0x7f8000000000780b */ /* 0x000fda0003f1c200 */
[----:B------:R-:W-:Y:S01]  /*01c0*/  @P0 FADD.FTZ R4, R0, 1 ;  /* 0x3f80000000040421 */ /* 0x000fe20000010000 */
[----:B------:R-:W-:Y:S06]  /*01d0*/  @P0 BRA `(.L_x_17) ;  /* 0x00000000002c0947 */ /* 0x000fec0003800000 */
[----:B------:R-:W-:-:S13]  /*01e0*/  FSETP.NEU.FTZ.AND P0, PT, |R0|, +INF , PT ;  /* 0x7f8000000000780b */ /* 0x000fda0003f1d200 */
[----:B------:R-:W-:Y:S01]  /*01f0*/  @!P0 MOV R4, R0 ;  /* 0x0000000000048202 */ /* 0x000fe20000000f00 */
[----:B------:R-:W-:Y:S06]  /*0200*/  @!P0 BRA `(.L_x_17) ;  /* 0x0000000000208947 */ /* 0x000fec0003800000 */
[----:B------:R-:W-:-:S04]  /*0210*/  FFMA R0, R0, 1.84467440737095516160e+19, RZ ;  /* 0x5f80000000007823 */ /* 0x000fc800000000ff */
[----:B------:R-:W0:Y:S02]  /*0220*/  MUFU.RSQ R5, R0 ;  /* 0x0000000000057308 */ /* 0x000e240000001400 */
[----:B0-----:R-:W-:Y:S01]  /*0230*/  FMUL.FTZ R7, R0, R5 ;  /* 0x0000000500077220 */ /* 0x001fe20000410000 */
[----:B------:R-:W-:-:S03]  /*0240*/  FMUL.FTZ R5, R5, 0.5 ;  /* 0x3f00000005057820 */ /* 0x000fc60000410000 */
[----:B------:R-:W-:-:S04]  /*0250*/  FADD.FTZ R4, -R7, -RZ ;  /* 0x800000ff07047221 */ /* 0x000fc80000010100 */
[----:B------:R-:W-:-:S04]  /*0260*/  FFMA R4, R7, R4, R0 ;  /* 0x0000000407047223 */ /* 0x000fc80000000000 */
[----:B------:R-:W-:-:S04]  /*0270*/  FFMA R4, R4, R5, R7 ;  /* 0x0000000504047223 */ /* 0x000fc80000000007 */
[----:B------:R-:W-:-:S07]  /*0280*/  FMUL.FTZ R4, R4, 2.3283064365386962891e-10 ;  /* 0x2f80000004047820 */ /* 0x000fce0000410000 */
.L_x_17:
[----:B------:R-:W-:Y:S01]  /*0290*/  HFMA2 R5, -RZ, RZ, 0, 0 ;  /* 0x00000000ff057431 */ /* 0x000fe200000001ff */
[----:B------:R-:W-:Y:S02]  /*02a0*/  MOV R0, R4 ;  /* 0x0000000400007202 */ /* 0x000fe40000000f00 */
[----:B------:R-:W-:-:S04]  /*02b0*/  MOV R4, R6 ;  /* 0x0000000600047202 */ /* 0x000fc80000000f00 */
[----:B------:R-:W-:Y:S05]  /*02c0*/  RET.REL.NODEC R4 `(_Z23normalizeDiagonalKernelPfi) ;  /* 0xfffffffc044c7950 */ /* 0x000fea0003c3ffff */
.L_x_18:
        /* <DEDUP_REMOVED lines=11> */
.L_x_20:


//--------------------- .nv.shared.reserved.0     --------------------------
	.section	.nv.shared.reserved.0,"aw",@nobits
	.weak		__nv_reservedSMEM_offset_0_alias
	.size		__nv_reservedSMEM_offset_0_alias, 0, 64
	.other		__nv_reservedSMEM_offset_0_alias,@"STO_CUDA_RESERVED_SHARED STV_DEFAULT"
__nv_reservedSMEM_offset_0_alias:
	.zero		0
	.zero		64


//--------------------- .nv.constant0._Z19rankOneUpdateKernelPfi --------------------------
	.section	.nv.constant0._Z19rankOneUpdateKernelPfi,"a",@progbits
	.sectionflags	@""
	.align	4
.nv.constant0._Z19rankOneUpdateKernelPfi:
	.zero		908


//--------------------- .nv.constant0._Z22scaleOffDiagonalKernelPfi --------------------------
	.section	.nv.constant0._Z22scaleOffDiagonalKernelPfi,"a",@progbits
	.sectionflags	@""
	.align	4
.nv.constant0._Z22scaleOffDiagonalKernelPfi:
	.zero		908


//--------------------- .nv.constant0._Z23normalizeDiagonalKernelPfi --------------------------
	.section	.nv.constant0._Z23normalizeDiagonalKernelPfi,"a",@progbits
	.sectionflags	@""
	.align	4
.nv.constant0._Z23normalizeDiagonalKernelPfi:
	.zero		908


//--------------------- SYMBOLS --------------------------

	.type		.nv.reservedSmem.offset0,@object
	.size		.nv.reservedSmem.offset0,0x4
